//
// Generated by NVIDIA NVVM Compiler
//
// Compiler Build ID: CL-36424714
// Cuda compilation tools, release 13.0, V13.0.88
// Based on NVVM 20.0.0
//

.version 9.0
.target sm_100
.address_size 64

	// .globl	_Z8printgpuv
.extern .func  (.param .b32 func_retval0) vprintf
(
	.param .b64 vprintf_param_0,
	.param .b64 vprintf_param_1
)
;
.global .align 1 .b8 $str[91] = {72, 101, 108, 108, 111, 32, 119, 111, 114, 108, 100, 33, 32, 73, 226, 128, 153, 109, 32, 116, 104, 114, 101, 97, 100, 32, 37, 100, 32, 111, 117, 116, 32, 111, 102, 32, 54, 52, 32, 105, 110, 32, 98, 108, 111, 99, 107, 32, 37, 100, 46, 32, 77, 121, 32, 103, 108, 111, 98, 97, 108, 32, 116, 104, 114, 101, 97, 100, 32, 105, 100, 32, 105, 115, 32, 37, 100, 32, 111, 117, 116, 32, 111, 102, 32, 50, 53, 54, 46, 10};

.visible .entry _Z8printgpuv()
{
	.local .align 8 .b8 	__local_depot0[16];
	.reg .b64 	%SP;
	.reg .b64 	%SPL;
	.reg .b32 	%r<7>;
	.reg .b64 	%rd<5>;

	mov.u64 	%SPL, __local_depot0;
	cvta.local.u64 	%SP, %SPL;
	add.u64 	%rd1, %SP, 0;
	add.u64 	%rd2, %SPL, 0;
	mov.u32 	%r1, %tid.x;
	mov.u32 	%r2, %ctaid.x;
	mov.u32 	%r3, %ntid.x;
	mad.lo.s32 	%r4, %r2, %r3, %r1;
	st.local.v2.u32 	[%rd2], {%r1, %r2};
	st.local.u32 	[%rd2+8], %r4;
	mov.u64 	%rd3, $str;
	cvta.global.u64 	%rd4, %rd3;
	{ // callseq 0, 0
	.param .b64 param0;
	st.param.b64 	[param0], %rd4;
	.param .b64 param1;
	st.param.b64 	[param1], %rd1;
	.param .b32 retval0;
	call.uni (retval0), 
	vprintf, 
	(
	param0, 
	param1
	);
	ld.param.b32 	%r5, [retval0];
	} // callseq 0
	ret;

}


// ===== COMPILED SASS (sm_100) =====

	.target	sm_100

	.elftype	@"ET_EXEC"


//--------------------- .note.nv.tkinfo           --------------------------
	.section	.note.nv.tkinfo,"",@"SHT_NOTE"
	.sectionflags	@"SHF_NOTE_NV_TKINFO"
	.tkinfo
        /*0018*/ 	.word	0x00000002
        /*0030*/ 	.string	""
        /*0030*/ 	.string	"ptxas"
        /*0030*/ 	.string	"Cuda compilation tools, release 13.0, V13.0.88"
        /*0030*/ 	.string	"Build cuda_13.0.r13.0/compiler.36424714_0"
        /*0030*/ 	.string	"-arch sm_100 -m 64 "



//--------------------- .note.nv.cuinfo           --------------------------
	.section	.note.nv.cuinfo,"",@"SHT_NOTE"
	.sectionflags	@"SHF_NOTE_NV_CUINFO"
        /*0018*/ 	.short	0x0002
        /*001a*/ 	.short	0x0064
        /*001c*/ 	.short	0x0082
	.zero		2


//--------------------- .nv.info                  --------------------------
	.section	.nv.info,"",@"SHT_CUDA_INFO"
	.align	4


	//----- nvinfo : EIATTR_REGCOUNT
	.align		4
        /*0000*/ 	.byte	0x04, 0x2f
        /*0002*/ 	.short	(.L_2 - .L_1)
	.align		4
.L_1:
        /*0004*/ 	.word	index@(_Z8printgpuv)
        /*0008*/ 	.word	0x00000018


	//----- nvinfo : EIATTR_FRAME_SIZE
	.align		4
.L_2:
        /*000c*/ 	.byte	0x04, 0x11
        /*000e*/ 	.short	(.L_4 - .L_3)
	.align		4
.L_3:
        /*0010*/ 	.word	index@(_Z8printgpuv)
        /*0014*/ 	.word	0x00000010


	//----- nvinfo : EIATTR_MIN_STACK_SIZE
	.align		4
.L_4:
        /*0018*/ 	.byte	0x04, 0x12
        /*001a*/ 	.short	(.L_6 - .L_5)
	.align		4
.L_5:
        /*001c*/ 	.word	index@(_Z8printgpuv)
        /*0020*/ 	.word	0x00000010
.L_6:


//--------------------- .nv.compat                --------------------------
	.section	.nv.compat,"",@"SHT_CUDA_COMPAT_INFO"
	.align	4
        /*0000*/ 	.byte	0x02, 0x09, 0x00, 0x00, 0x02, 0x02, 0x01, 0x00, 0x02, 0x05, 0x05, 0x00, 0x03, 0x07, 0x01, 0x01
        /*0010*/ 	.byte	0x02, 0x03, 0x00, 0x00, 0x02, 0x06, 0x01, 0x00, 0x04, 0x0b, 0x08, 0x00, 0x09, 0x00, 0x00, 0x00
        /*0020*/ 	.byte	0x00, 0x00, 0x00, 0x00


//--------------------- .nv.info._Z8printgpuv     --------------------------
	.section	.nv.info._Z8printgpuv,"",@"SHT_CUDA_INFO"
	.sectionflags	@""
	.align	4


	//----- nvinfo : EIATTR_CUDA_API_VERSION
	.align		4
        /*0000*/ 	.byte	0x04, 0x37
        /*0002*/ 	.short	(.L_8 - .L_7)
.L_7:
        /*0004*/ 	.word	0x00000082


	//----- nvinfo : EIATTR_SPARSE_MMA_MASK
	.align		4
.L_8:
        /*0008*/ 	.byte	0x03, 0x50
        /*000a*/ 	.short	0x0000


	//----- nvinfo : EIATTR_MAXREG_COUNT
	.align		4
        /*000c*/ 	.byte	0x03, 0x1b
        /*000e*/ 	.short	0x00ff


	//----- nvinfo : EIATTR_EXTERNS
	.align		4
        /*0010*/ 	.byte	0x04, 0x0f
        /*0012*/ 	.short	(.L_10 - .L_9)


	//   ....[0]....
	.align		4
.L_9:
        /*0014*/ 	.word	index@(vprintf)


	//----- nvinfo : EIATTR_MERCURY_ISA_VERSION
	.align		4
.L_10:
        /*0018*/ 	.byte	0x03, 0x5f
        /*001a*/ 	.short	0x0101


	//----- nvinfo : EIATTR_VRC_CTA_INIT_COUNT
	.align		4
        /*001c*/ 	.byte	0x02, 0x4a
	.zero		1
	.zero		1


	//----- nvinfo : EIATTR_SYSCALL_OFFSETS
	.align		4
        /*0020*/ 	.byte	0x04, 0x46
        /*0022*/ 	.short	(.L_12 - .L_11)


	//   ....[0]....
.L_11:
        /*0024*/ 	.word	0x00000120


	//----- nvinfo : EIATTR_EXIT_INSTR_OFFSETS
	.align		4
.L_12:
        /*0028*/ 	.byte	0x04, 0x1c
        /*002a*/ 	.short	(.L_14 - .L_13)


	//   ....[0]....
.L_13:
        /*002c*/ 	.word	0x00000130


	//----- nvinfo : EIATTR_SW_WAR
	.align		4
.L_14:
        /*0030*/ 	.byte	0x04, 0x36
        /*0032*/ 	.short	(.L_16 - .L_15)
.L_15:
        /*0034*/ 	.word	0x00000008
.L_16:


//--------------------- .nv.callgraph             --------------------------
	.section	.nv.callgraph,"",@"SHT_CUDA_CALLGRAPH"
	.align	4
	.sectionentsize	8
	.align		4
        /*0000*/ 	.word	0x00000000
	.align		4
        /*0004*/ 	.word	0xffffffff
	.align		4
        /*0008*/ 	.word	index@(_Z8printgpuv)
	.align		4
        /*000c*/ 	.word	index@(vprintf)
	.align		4
        /*0010*/ 	.word	0x00000000
	.align		4
        /*0014*/ 	.word	0xfffffffe
	.align		4
        /*0018*/ 	.word	0x00000000
	.align		4
        /*001c*/ 	.word	0xfffffffd
	.align		4
        /*0020*/ 	.word	0x00000000
	.align		4
        /*0024*/ 	.word	0xfffffffc


//--------------------- .nv.constant4             --------------------------
	.section	.nv.constant4,"a",@progbits
	.align	8
	.align		8
.nv.constant4:
        /*0000*/ 	.dword	vprintf
	.align		8
        /*0008*/ 	.dword	$str


//--------------------- .text._Z8printgpuv        --------------------------
	.section	.text._Z8printgpuv,"ax",@progbits
	.align	128
        .global         _Z8printgpuv
        .type           _Z8printgpuv,@function
        .size           _Z8printgpuv,(.L_x_2 - _Z8printgpuv)
        .other          _Z8printgpuv,@"STO_CUDA_ENTRY STV_DEFAULT"
_Z8printgpuv:
.text._Z8printgpuv:
[----:B------:R-:W0:Y:S01]  /*0000*/  LDC R1, c[0x0][0x37c] ;  /* 0x0000df00ff017b82 */ /* 0x000e220000000800 */
[----:B------:R-:W1:Y:S01]  /*0010*/  S2R R8, SR_TID.X ;  /* 0x0000000000087919 */ /* 0x000e620000002100 */
[----:B------:R-:W2:Y:S01]  /*0020*/  LDCU UR5, c[0x0][0x2fc] ;  /* 0x00005f80ff0577ac */ /* 0x000ea20008000800 */
[----:B------:R-:W-:Y:S01]  /*0030*/  MOV R2, 0x0 ;  /* 0x0000000000027802 */ /* 0x000fe20000000f00 */
[----:B0-----:R-:W-:Y:S01]  /*0040*/  VIADD R1, R1, 0xfffffff0 ;  /* 0xfffffff001017836 */ /* 0x001fe20000000000 */
[----:B------:R-:W1:Y:S01]  /*0050*/  S2R R9, SR_CTAID.X ;  /* 0x0000000000097919 */ /* 0x000e620000002500 */
[----:B------:R-:W1:Y:S03]  /*0060*/  LDCU UR6, c[0x0][0x360] ;  /* 0x00006c00ff0677ac */ /* 0x000e660008000800 */
[----:B------:R-:W0:Y:S01]  /*0070*/  LDC.64 R2, c[0x4][R2] ;  /* 0x0100000002027b82 */ /* 0x000e220000000a00 */
[----:B------:R-:W3:Y:S02]  /*0080*/  LDCU UR4, c[0x0][0x2f8] ;  /* 0x00005f00ff0477ac */ /* 0x000ee40008000800 */
[----:B---3--:R-:W-:-:S05]  /*0090*/  IADD3 R6, P0, PT, R1, UR4, RZ ;  /* 0x0000000401067c10 */ /* 0x008fca000ff1e0ff */
[----:B--2---:R-:W-:Y:S02]  /*00a0*/  IMAD.X R7, RZ, RZ, UR5, P0 ;  /* 0x00000005ff077e24 */ /* 0x004fe400080e06ff */
[----:B-1----:R-:W-:Y:S01]  /*00b0*/  IMAD R0, R9, UR6, R8 ;  /* 0x0000000609007c24 */ /* 0x002fe2000f8e0208 */
[----:B------:R1:W-:Y:S01]  /*00c0*/  STL.64 [R1], R8 ;  /* 0x0000000801007387 */ /* 0x0003e20000100a00 */
[----:B------:R-:W2:Y:S03]  /*00d0*/  LDCU.64 UR6, c[0x4][0x8] ;  /* 0x01000100ff0677ac */ /* 0x000ea60008000a00 */
[----:B------:R1:W-:Y:S01]  /*00e0*/  STL [R1+0x8], R0 ;  /* 0x0000080001007387 */ /* 0x0003e20000100800 */
[----:B--2---:R-:W-:Y:S01]  /*00f0*/  IMAD.U32 R4, RZ, RZ, UR6 ;  /* 0x00000006ff047e24 */ /* 0x004fe2000f8e00ff */
[----:B01----:R-:W-:-:S07]  /*0100*/  MOV R5, UR7 ;  /* 0x0000000700057c02 */ /* 0x003fce0008000f00 */
[----:B------:R-:W-:-:S07]  /*0110*/  LEPC R20, `(.L_x_0) ;  /* 0x000000001014794e */ /* 0x000fce0000000000 */
[----:B------:R-:W-:Y:S05]  /*0120*/  CALL.ABS.NOINC R2 ;  /* 0x0000000002007343 */ /* 0x000fea0003c00000 */
.L_x_0:
[----:B------:R-:W-:Y:S05]  /*0130*/  EXIT ;  /* 0x000000000000794d */ /* 0x000fea0003800000 */
.L_x_1:
[----:B------:R-:W-:-:S00]  /*0140*/  BRA `(.L_x_1) ;  /* 0xfffffffc00fc7947 */ /* 0x000fc0000383ffff */
[----:B------:R-:W-:-:S00]  /*0150*/  NOP ;  /* 0x0000000000007918 */ /* 0x000fc00000000000 */
        /* <DEDUP_REMOVED lines=10> */
.L_x_2:


//--------------------- .nv.global.init           --------------------------
	.section	.nv.global.init,"aw",@progbits
.nv.global.init:
	.type		$str,@object
	.size		$str,(.L_0 - $str)
$str:
        /*0000*/ 	.byte	0x48, 0x65, 0x6c, 0x6c, 0x6f, 0x20, 0x77, 0x6f, 0x72, 0x6c, 0x64, 0x21, 0x20, 0x49, 0xe2, 0x80
        /*0010*/ 	.byte	0x99, 0x6d, 0x20, 0x74, 0x68, 0x72, 0x65, 0x61, 0x64, 0x20, 0x25, 0x64, 0x20, 0x6f, 0x75, 0x74
        /*0020*/ 	.byte	0x20, 0x6f, 0x66, 0x20, 0x36, 0x34, 0x20, 0x69, 0x6e, 0x20, 0x62, 0x6c, 0x6f, 0x63, 0x6b, 0x20
        /*0030*/ 	.byte	0x25, 0x64, 0x2e, 0x20, 0x4d, 0x79, 0x20, 0x67, 0x6c, 0x6f, 0x62, 0x61, 0x6c, 0x20, 0x74, 0x68
        /*0040*/ 	.byte	0x72, 0x65, 0x61, 0x64, 0x20, 0x69, 0x64, 0x20, 0x69, 0x73, 0x20, 0x25, 0x64, 0x20, 0x6f, 0x75
        /*0050*/ 	.byte	0x74, 0x20, 0x6f, 0x66, 0x20, 0x32, 0x35, 0x36, 0x2e, 0x0a, 0x00
.L_0:


//--------------------- .nv.shared.reserved.0     --------------------------
	.section	.nv.shared.reserved.0,"aw",@nobits
	.weak		__nv_reservedSMEM_offset_0_alias
	.size		__nv_reservedSMEM_offset_0_alias, 0, 64
	.other		__nv_reservedSMEM_offset_0_alias,@"STO_CUDA_RESERVED_SHARED STV_DEFAULT"
__nv_reservedSMEM_offset_0_alias:
	.zero		0
	.zero		64


//--------------------- .nv.constant0._Z8printgpuv --------------------------
	.section	.nv.constant0._Z8printgpuv,"a",@progbits
	.sectionflags	@""
	.align	4
.nv.constant0._Z8printgpuv:
	.zero		896


//--------------------- SYMBOLS --------------------------

	.type		.nv.reservedSmem.offset0,@object
	.size		.nv.reservedSmem.offset0,0x4
	.type		vprintf,@function
